	.headerflags	@"EF_CUDA_TEXMODE_UNIFIED EF_CUDA_64BIT_ADDRESS EF_CUDA_ACCELERATORS EF_CUDA_SM90 EF_CUDA_VIRTUAL_SM(EF_CUDA_SM90)"
	.elftype	@"ET_EXEC"


//--------------------- .nv.info                  --------------------------
	.section	.nv.info,"",@"SHT_CUDA_INFO"
	.align	4


	//----- nvinfo : EIATTR_REGCOUNT
	.align		4
        /*0000*/ 	.byte	0x04, 0x2f
        /*0002*/ 	.short	(.L_1 - .L_0)
	.align		4
.L_0:
        /*0004*/ 	.word	index@(triton_per_fused_mv_6)
        /*0008*/ 	.word	0x0000000c


	//----- nvinfo : EIATTR_MIN_STACK_SIZE
	.align		4
.L_1:
        /*000c*/ 	.byte	0x04, 0x12
        /*000e*/ 	.short	(.L_3 - .L_2)
	.align		4
.L_2:
        /*0010*/ 	.word	index@(triton_per_fused_mv_6)
        /*0014*/ 	.word	0x00000000


	//----- nvinfo : EIATTR_FRAME_SIZE
	.align		4
.L_3:
        /*0018*/ 	.byte	0x04, 0x11
        /*001a*/ 	.short	(.L_5 - .L_4)
	.align		4
.L_4:
        /*001c*/ 	.word	index@(triton_per_fused_mv_6)
        /*0020*/ 	.word	0x00000000


	//----- nvinfo : EIATTR_MIN_STACK_SIZE
	.align		4
.L_5:
        /*0024*/ 	.byte	0x04, 0x12
        /*0026*/ 	.short	(.L_7 - .L_6)
	.align		4
.L_6:
        /*0028*/ 	.word	index@(triton_per_fused_mv_6)
        /*002c*/ 	.word	0x00000000
.L_7:


//--------------------- .nv.info.triton_per_fused_mv_6 --------------------------
	.section	.nv.info.triton_per_fused_mv_6,"",@"SHT_CUDA_INFO"
	.sectionflags	@""
	.align	4


	//----- nvinfo : EIATTR_CUDA_API_VERSION
	.align		4
        /*0000*/ 	.byte	0x04, 0x37
        /*0002*/ 	.short	(.L_9 - .L_8)
.L_8:
        /*0004*/ 	.word	0x0000007c


	//----- nvinfo : EIATTR_KPARAM_INFO
	.align		4
.L_9:
        /*0008*/ 	.byte	0x04, 0x17
        /*000a*/ 	.short	(.L_11 - .L_10)
.L_10:
        /*000c*/ 	.word	0x00000000
        /*0010*/ 	.short	0x0003
        /*0012*/ 	.short	0x0014
        /*0014*/ 	.byte	0x00, 0xf0, 0x11, 0x00


	//----- nvinfo : EIATTR_KPARAM_INFO
	.align		4
.L_11:
        /*0018*/ 	.byte	0x04, 0x17
        /*001a*/ 	.short	(.L_13 - .L_12)
.L_12:
        /*001c*/ 	.word	0x00000000
        /*0020*/ 	.short	0x0002
        /*0022*/ 	.short	0x0010
        /*0024*/ 	.byte	0x00, 0xf0, 0x11, 0x00


	//----- nvinfo : EIATTR_KPARAM_INFO
	.align		4
.L_13:
        /*0028*/ 	.byte	0x04, 0x17
        /*002a*/ 	.short	(.L_15 - .L_14)
.L_14:
        /*002c*/ 	.word	0x00000000
        /*0030*/ 	.short	0x0001
        /*0032*/ 	.short	0x0008
        /*0034*/ 	.byte	0x00, 0xf4, 0x21, 0x00


	//----- nvinfo : EIATTR_KPARAM_INFO
	.align		4
.L_15:
        /*0038*/ 	.byte	0x04, 0x17
        /*003a*/ 	.short	(.L_17 - .L_16)
.L_16:
        /*003c*/ 	.word	0x00000000
        /*0040*/ 	.short	0x0000
        /*0042*/ 	.short	0x0000
        /*0044*/ 	.byte	0x00, 0xf4, 0x21, 0x00


	//----- nvinfo : EIATTR_SPARSE_MMA_MASK
	.align		4
.L_17:
        /*0048*/ 	.byte	0x03, 0x50
        /*004a*/ 	.short	0x0000


	//----- nvinfo : EIATTR_MAXREG_COUNT
	.align		4
        /*004c*/ 	.byte	0x03, 0x1b
        /*004e*/ 	.short	0x00ff


	//----- nvinfo : EIATTR_COOP_GROUP_MASK_REGIDS
	.align		4
        /*0050*/ 	.byte	0x04, 0x29
        /*0052*/ 	.short	(.L_19 - .L_18)


	//   ....[0]....
.L_18:
        /*0054*/ 	.word	0xffffffff


	//----- nvinfo : EIATTR_COOP_GROUP_INSTR_OFFSETS
	.align		4
.L_19:
        /*0058*/ 	.byte	0x04, 0x28
        /*005a*/ 	.short	(.L_21 - .L_20)


	//   ....[0]....
.L_20:
        /*005c*/ 	.word	0x00000100


	//----- nvinfo : EIATTR_EXIT_INSTR_OFFSETS
	.align		4
.L_21:
        /*0060*/ 	.byte	0x04, 0x1c
        /*0062*/ 	.short	(.L_23 - .L_22)


	//   ....[0]....
.L_22:
        /*0064*/ 	.word	0x00000130


	//   ....[1]....
        /*0068*/ 	.word	0x00000150


	//----- nvinfo : EIATTR_REQNTID
	.align		4
.L_23:
        /*006c*/ 	.byte	0x04, 0x10
        /*006e*/ 	.short	(.L_25 - .L_24)
.L_24:
        /*0070*/ 	.word	0x00000040
        /*0074*/ 	.word	0x00000001
        /*0078*/ 	.word	0x00000001


	//----- nvinfo : EIATTR_CBANK_PARAM_SIZE
	.align		4
.L_25:
        /*007c*/ 	.byte	0x03, 0x19
        /*007e*/ 	.short	0x0018


	//----- nvinfo : EIATTR_PARAM_CBANK
	.align		4
        /*0080*/ 	.byte	0x04, 0x0a
        /*0082*/ 	.short	(.L_27 - .L_26)
	.align		4
.L_26:
        /*0084*/ 	.word	index@(.nv.constant0.triton_per_fused_mv_6)
        /*0088*/ 	.short	0x0210
        /*008a*/ 	.short	0x0018


	//----- nvinfo : EIATTR_SW_WAR
	.align		4
.L_27:
        /*008c*/ 	.byte	0x04, 0x36
        /*008e*/ 	.short	(.L_29 - .L_28)
.L_28:
        /*0090*/ 	.word	0x00000008
.L_29:


//--------------------- .nv.callgraph             --------------------------
	.section	.nv.callgraph,"",@"SHT_CUDA_CALLGRAPH"
	.align	4
	.sectionentsize	8
	.align		4
        /*0000*/ 	.word	0x00000000
	.align		4
        /*0004*/ 	.word	0xffffffff
	.align		4
        /*0008*/ 	.word	0x00000000
	.align		4
        /*000c*/ 	.word	0xfffffffe
	.align		4
        /*0010*/ 	.word	0x00000000
	.align		4
        /*0014*/ 	.word	0xfffffffd
	.align		4
        /*0018*/ 	.word	0x00000000
	.align		4
        /*001c*/ 	.word	0xfffffffc


//--------------------- .text.triton_per_fused_mv_6 --------------------------
	.section	.text.triton_per_fused_mv_6,"ax",@progbits
	.align	128
        .global         triton_per_fused_mv_6
        .type           triton_per_fused_mv_6,@function
        .size           triton_per_fused_mv_6,(.L_x_1 - triton_per_fused_mv_6)
        .other          triton_per_fused_mv_6,@"STO_CUDA_ENTRY STV_DEFAULT"
triton_per_fused_mv_6:
.text.triton_per_fused_mv_6:
[----:B------:R-:W0:Y:S02]  /*0000*/  LDC R1, c[0x0][0x28] ;  /* 0x00000a00ff017b82 */ /* 0x000e240000000800 */
[----:B------:R-:W1:Y:S01]  /*0010*/  S2R R6, SR_TID.X ;  /* 0x0000000000067919 */ /* 0x000e620000002100 */
[----:B------:R-:W2:Y:S01]  /*0020*/  LDC.64 R2, c[0x0][0x210] ;  /* 0x00008400ff027b82 */ /* 0x000ea20000000a00 */
[----:B------:R-:W-:Y:S01]  /*0030*/  ULDC.64 UR4, c[0x0][0x208] ;  /* 0x0000820000047ab9 */ /* 0x000fe20000000a00 */
[----:B------:R-:W3:Y:S01]  /*0040*/  S2R R9, SR_CTAID.X ;  /* 0x0000000000097919 */ /* 0x000ee20000002500 */
[----:B-1----:R-:W-:Y:S02]  /*0050*/  LOP3.LUT R0, R6, 0x1, RZ, 0xc0, !PT ;  /* 0x0000000106007812 */ /* 0x002fe400078ec0ff */
[----:B---3--:R-:W-:-:S03]  /*0060*/  ISETP.GE.AND P0, PT, R9, 0x40, PT ;  /* 0x000000400900780c */ /* 0x008fc60003f06270 */
[----:B------:R-:W-:Y:S02]  /*0070*/  IMAD R5, R9, 0x2, R0 ;  /* 0x0000000209057824 */ /* 0x000fe400078e0200 */
[----:B------:R-:W-:Y:S02]  /*0080*/  IMAD.MOV.U32 R0, RZ, RZ, RZ ;  /* 0x000000ffff007224 */ /* 0x000fe400078e00ff */
[----:B--2---:R-:W-:Y:S02]  /*0090*/  IMAD.WIDE R2, R5, 0x4, R2 ;  /* 0x0000000405027825 */ /* 0x004fe400078e0202 */
[----:B------:R-:W1:Y:S04]  /*00a0*/  LDC.64 R4, c[0x0][0x218] ;  /* 0x00008600ff047b82 */ /* 0x000e680000000a00 */
[----:B------:R-:W2:Y:S01]  /*00b0*/  @!P0 LDG.E R0, desc[UR4][R2.64] ;  /* 0x0000000402008981 */ /* 0x000ea2000c1e1900 */
[----:B-1----:R-:W-:Y:S01]  /*00c0*/  IMAD.WIDE R4, R9, 0x4, R4 ;  /* 0x0000000409047825 */ /* 0x002fe200078e0204 */
[----:B--2---:R-:W-:-:S04]  /*00d0*/  SEL R0, R0, RZ, !P0 ;  /* 0x000000ff00007207 */ /* 0x004fc80004000000 */
[----:B------:R-:W-:Y:S02]  /*00e0*/  FSEL R0, R0, RZ, !P0 ;  /* 0x000000ff00007208 */ /* 0x000fe40004000000 */
[----:B------:R-:W-:-:S03]  /*00f0*/  LOP3.LUT P0, RZ, R6, 0x3f, RZ, 0xc0, !PT ;  /* 0x0000003f06ff7812 */ /* 0x000fc6000780c0ff */
[----:B------:R-:W1:Y:S01]  /*0100*/  SHFL.BFLY PT, R7, R0, 0x1, 0x1f ;  /* 0x0c201f0000077f89 */ /* 0x000e6200000e0000 */
[----:B------:R-:W-:Y:S01]  /*0110*/  ISETP.LT.AND P0, PT, R9, 0x40, !P0 ;  /* 0x000000400900780c */ /* 0x000fe20004701270 */
[----:B-1----:R-:W-:-:S12]  /*0120*/  FADD R7, R0, R7 ;  /* 0x0000000700077221 */ /* 0x002fd80000000000 */
[----:B------:R-:W-:Y:S05]  /*0130*/  @!P0 EXIT ;  /* 0x000000000000894d */ /* 0x000fea0003800000 */
[----:B------:R-:W-:Y:S01]  /*0140*/  STG.E desc[UR4][R4.64], R7 ;  /* 0x0000000704007986 */ /* 0x000fe2000c101904 */
[----:B------:R-:W-:Y:S05]  /*0150*/  EXIT ;  /* 0x000000000000794d */ /* 0x000fea0003800000 */
.L_x_0:
[----:B------:R-:W-:-:S00]  /*0160*/  BRA `(.L_x_0) ;  /* 0xfffffffc00fc7947 */ /* 0x000fc0000383ffff */
[----:B------:R-:W-:-:S00]  /*0170*/  NOP ;  /* 0x0000000000007918 */ /* 0x000fc00000000000 */
        /* <DEDUP_REMOVED lines=8> */
.L_x_1:


//--------------------- .nv.constant0.triton_per_fused_mv_6 --------------------------
	.section	.nv.constant0.triton_per_fused_mv_6,"a",@progbits
	.sectionflags	@""
	.align	4
.nv.constant0.triton_per_fused_mv_6:
	.zero		552
